	.headerflags	@"EF_CUDA_TEXMODE_UNIFIED EF_CUDA_64BIT_ADDRESS EF_CUDA_ACCELERATORS EF_CUDA_SM90 EF_CUDA_VIRTUAL_SM(EF_CUDA_SM90)"
	.elftype	@"ET_EXEC"


//--------------------- .nv.info                  --------------------------
	.section	.nv.info,"",@"SHT_CUDA_INFO"
	.align	4


	//----- nvinfo : EIATTR_REGCOUNT
	.align		4
        /*0000*/ 	.byte	0x04, 0x2f
        /*0002*/ 	.short	(.L_1 - .L_0)
	.align		4
.L_0:
        /*0004*/ 	.word	index@(triton_poi_fused_reflection_pad1d_0)
        /*0008*/ 	.word	0x0000000e


	//----- nvinfo : EIATTR_MIN_STACK_SIZE
	.align		4
.L_1:
        /*000c*/ 	.byte	0x04, 0x12
        /*000e*/ 	.short	(.L_3 - .L_2)
	.align		4
.L_2:
        /*0010*/ 	.word	index@(triton_poi_fused_reflection_pad1d_0)
        /*0014*/ 	.word	0x00000000


	//----- nvinfo : EIATTR_FRAME_SIZE
	.align		4
.L_3:
        /*0018*/ 	.byte	0x04, 0x11
        /*001a*/ 	.short	(.L_5 - .L_4)
	.align		4
.L_4:
        /*001c*/ 	.word	index@(triton_poi_fused_reflection_pad1d_0)
        /*0020*/ 	.word	0x00000000


	//----- nvinfo : EIATTR_MIN_STACK_SIZE
	.align		4
.L_5:
        /*0024*/ 	.byte	0x04, 0x12
        /*0026*/ 	.short	(.L_7 - .L_6)
	.align		4
.L_6:
        /*0028*/ 	.word	index@(triton_poi_fused_reflection_pad1d_0)
        /*002c*/ 	.word	0x00000000
.L_7:


//--------------------- .nv.info.triton_poi_fused_reflection_pad1d_0 --------------------------
	.section	.nv.info.triton_poi_fused_reflection_pad1d_0,"",@"SHT_CUDA_INFO"
	.sectionflags	@""
	.align	4


	//----- nvinfo : EIATTR_CUDA_API_VERSION
	.align		4
        /*0000*/ 	.byte	0x04, 0x37
        /*0002*/ 	.short	(.L_9 - .L_8)
.L_8:
        /*0004*/ 	.word	0x0000007c


	//----- nvinfo : EIATTR_KPARAM_INFO
	.align		4
.L_9:
        /*0008*/ 	.byte	0x04, 0x17
        /*000a*/ 	.short	(.L_11 - .L_10)
.L_10:
        /*000c*/ 	.word	0x00000000
        /*0010*/ 	.short	0x0002
        /*0012*/ 	.short	0x0010
        /*0014*/ 	.byte	0x00, 0xf0, 0x11, 0x00


	//----- nvinfo : EIATTR_KPARAM_INFO
	.align		4
.L_11:
        /*0018*/ 	.byte	0x04, 0x17
        /*001a*/ 	.short	(.L_13 - .L_12)
.L_12:
        /*001c*/ 	.word	0x00000000
        /*0020*/ 	.short	0x0001
        /*0022*/ 	.short	0x0008
        /*0024*/ 	.byte	0x00, 0xf4, 0x21, 0x00


	//----- nvinfo : EIATTR_KPARAM_INFO
	.align		4
.L_13:
        /*0028*/ 	.byte	0x04, 0x17
        /*002a*/ 	.short	(.L_15 - .L_14)
.L_14:
        /*002c*/ 	.word	0x00000000
        /*0030*/ 	.short	0x0000
        /*0032*/ 	.short	0x0000
        /*0034*/ 	.byte	0x00, 0xf4, 0x21, 0x00


	//----- nvinfo : EIATTR_SPARSE_MMA_MASK
	.align		4
.L_15:
        /*0038*/ 	.byte	0x03, 0x50
        /*003a*/ 	.short	0x0000


	//----- nvinfo : EIATTR_MAXREG_COUNT
	.align		4
        /*003c*/ 	.byte	0x03, 0x1b
        /*003e*/ 	.short	0x00ff


	//----- nvinfo : EIATTR_EXIT_INSTR_OFFSETS
	.align		4
        /*0040*/ 	.byte	0x04, 0x1c
        /*0042*/ 	.short	(.L_17 - .L_16)


	//   ....[0]....
.L_16:
        /*0044*/ 	.word	0x00000260


	//   ....[1]....
        /*0048*/ 	.word	0x00000280


	//----- nvinfo : EIATTR_REQNTID
	.align		4
.L_17:
        /*004c*/ 	.byte	0x04, 0x10
        /*004e*/ 	.short	(.L_19 - .L_18)
.L_18:
        /*0050*/ 	.word	0x00000020
        /*0054*/ 	.word	0x00000001
        /*0058*/ 	.word	0x00000001


	//----- nvinfo : EIATTR_CBANK_PARAM_SIZE
	.align		4
.L_19:
        /*005c*/ 	.byte	0x03, 0x19
        /*005e*/ 	.short	0x0014


	//----- nvinfo : EIATTR_PARAM_CBANK
	.align		4
        /*0060*/ 	.byte	0x04, 0x0a
        /*0062*/ 	.short	(.L_21 - .L_20)
	.align		4
.L_20:
        /*0064*/ 	.word	index@(.nv.constant0.triton_poi_fused_reflection_pad1d_0)
        /*0068*/ 	.short	0x0210
        /*006a*/ 	.short	0x0014


	//----- nvinfo : EIATTR_SW_WAR
	.align		4
.L_21:
        /*006c*/ 	.byte	0x04, 0x36
        /*006e*/ 	.short	(.L_23 - .L_22)
.L_22:
        /*0070*/ 	.word	0x00000008
.L_23:


//--------------------- .nv.callgraph             --------------------------
	.section	.nv.callgraph,"",@"SHT_CUDA_CALLGRAPH"
	.align	4
	.sectionentsize	8
	.align		4
        /*0000*/ 	.word	0x00000000
	.align		4
        /*0004*/ 	.word	0xffffffff
	.align		4
        /*0008*/ 	.word	0x00000000
	.align		4
        /*000c*/ 	.word	0xfffffffe
	.align		4
        /*0010*/ 	.word	0x00000000
	.align		4
        /*0014*/ 	.word	0xfffffffd
	.align		4
        /*0018*/ 	.word	0x00000000
	.align		4
        /*001c*/ 	.word	0xfffffffc


//--------------------- .text.triton_poi_fused_reflection_pad1d_0 --------------------------
	.section	.text.triton_poi_fused_reflection_pad1d_0,"ax",@progbits
	.align	128
        .global         triton_poi_fused_reflection_pad1d_0
        .type           triton_poi_fused_reflection_pad1d_0,@function
        .size           triton_poi_fused_reflection_pad1d_0,(.L_x_1 - triton_poi_fused_reflection_pad1d_0)
        .other          triton_poi_fused_reflection_pad1d_0,@"STO_CUDA_ENTRY STV_DEFAULT"
triton_poi_fused_reflection_pad1d_0:
.text.triton_poi_fused_reflection_pad1d_0:
[----:B------:R-:W0:Y:S02]  /*0000*/  LDC R1, c[0x0][0x28] ;  /* 0x00000a00ff017b82 */ /* 0x000e240000000800 */
[----:B------:R-:W1:Y:S01]  /*0010*/  S2R R0, SR_TID.X ;  /* 0x0000000000007919 */ /* 0x000e620000002100 */
[----:B------:R-:W-:Y:S01]  /*0020*/  CS2R R10, SRZ ;  /* 0x00000000000a7805 */ /* 0x000fe2000001ff00 */
[----:B------:R-:W-:Y:S01]  /*0030*/  ULDC.64 UR4, c[0x0][0x208] ;  /* 0x0000820000047ab9 */ /* 0x000fe20000000a00 */
[----:B------:R-:W2:Y:S01]  /*0040*/  S2R R9, SR_CTAID.X ;  /* 0x0000000000097919 */ /* 0x000ea20000002500 */
[----:B-1----:R-:W-:-:S05]  /*0050*/  IMAD.SHL.U32 R0, R0, 0x2, RZ ;  /* 0x0000000200007824 */ /* 0x002fca00078e00ff */
[----:B------:R-:W-:-:S05]  /*0060*/  LOP3.LUT R0, R0, 0x3e, RZ, 0xc0, !PT ;  /* 0x0000003e00007812 */ /* 0x000fca00078ec0ff */
[----:B--2---:R-:W-:-:S04]  /*0070*/  IMAD R9, R9, 0x40, R0 ;  /* 0x0000004009097824 */ /* 0x004fc800078e0200 */
[C---:B------:R-:W-:Y:S01]  /*0080*/  IMAD.HI R2, R9.reuse, 0x66666667, RZ ;  /* 0x6666666709027827 */ /* 0x040fe200078e02ff */
[----:B------:R-:W-:Y:S02]  /*0090*/  IADD3 R0, R9, 0x1, RZ ;  /* 0x0000000109007810 */ /* 0x000fe40007ffe0ff */
[----:B------:R-:W-:Y:S02]  /*00a0*/  ISETP.GE.AND P0, PT, R9, 0x28, PT ;  /* 0x000000280900780c */ /* 0x000fe40003f06270 */
[----:B------:R-:W-:Y:S01]  /*00b0*/  SHF.R.U32.HI R3, RZ, 0x1f, R2 ;  /* 0x0000001fff037819 */ /* 0x000fe20000011602 */
[----:B------:R-:W-:-:S03]  /*00c0*/  IMAD.HI R4, R0, 0x66666667, RZ ;  /* 0x6666666700047827 */ /* 0x000fc600078e02ff */
[----:B------:R-:W-:Y:S02]  /*00d0*/  LEA.HI.SX32 R2, R2, R3, 0x1e ;  /* 0x0000000302027211 */ /* 0x000fe400078ff2ff */
[----:B------:R-:W-:-:S03]  /*00e0*/  SHF.R.U32.HI R5, RZ, 0x1f, R4 ;  /* 0x0000001fff057819 */ /* 0x000fc60000011604 */
[----:B------:R-:W-:Y:S01]  /*00f0*/  IMAD R3, R2, -0xa, R9 ;  /* 0xfffffff602037824 */ /* 0x000fe200078e0209 */
[----:B------:R-:W-:-:S03]  /*0100*/  LEA.HI.SX32 R5, R4, R5, 0x1e ;  /* 0x0000000504057211 */ /* 0x000fc600078ff2ff */
[----:B------:R-:W-:Y:S02]  /*0110*/  VIADD R3, R3, 0xfffffffd ;  /* 0xfffffffd03037836 */ /* 0x000fe40000000000 */
[----:B------:R-:W-:-:S03]  /*0120*/  IMAD R5, R5, -0xa, R0 ;  /* 0xfffffff605057824 */ /* 0x000fc600078e0200 */
[----:B------:R-:W-:Y:S01]  /*0130*/  IABS R3, R3 ;  /* 0x0000000300037213 */ /* 0x000fe20000000000 */
[----:B------:R-:W-:Y:S02]  /*0140*/  VIADD R0, R5, 0xfffffffd ;  /* 0xfffffffd05007836 */ /* 0x000fe40000000000 */
[----:B------:R-:W1:Y:S03]  /*0150*/  LDC.64 R4, c[0x0][0x210] ;  /* 0x00008400ff047b82 */ /* 0x000e660000000a00 */
[----:B------:R-:W-:Y:S02]  /*0160*/  IABS R6, R0 ;  /* 0x0000000000067213 */ /* 0x000fe40000000000 */
[----:B------:R-:W-:-:S03]  /*0170*/  MOV R0, R3 ;  /* 0x0000000300007202 */ /* 0x000fc60000000f00 */
[----:B------:R-:W-:Y:S01]  /*0180*/  IMAD.MOV.U32 R3, RZ, RZ, R6 ;  /* 0x000000ffff037224 */ /* 0x000fe200078e0006 */
[----:B------:R-:W-:-:S03]  /*0190*/  IADD3 R0, R0, -0x3, RZ ;  /* 0xfffffffd00007810 */ /* 0x000fc60007ffe0ff */
[----:B------:R-:W-:Y:S01]  /*01a0*/  VIADD R3, R3, 0xfffffffd ;  /* 0xfffffffd03037836 */ /* 0x000fe20000000000 */
[----:B------:R-:W-:-:S04]  /*01b0*/  IABS R0, R0 ;  /* 0x0000000000007213 */ /* 0x000fc80000000000 */
[----:B------:R-:W-:Y:S02]  /*01c0*/  IABS R7, R3 ;  /* 0x0000000300077213 */ /* 0x000fe40000000000 */
[----:B------:R-:W-:Y:S02]  /*01d0*/  MOV R3, R0 ;  /* 0x0000000000037202 */ /* 0x000fe40000000f00 */
[----:B------:R-:W-:-:S03]  /*01e0*/  LEA R7, R2, -R7, 0x2 ;  /* 0x8000000702077211 */ /* 0x000fc600078e10ff */
[----:B------:R-:W-:-:S04]  /*01f0*/  IMAD R3, R2, 0x4, -R3 ;  /* 0x0000000402037824 */ /* 0x000fc800078e0a03 */
[----:B-1----:R-:W-:-:S04]  /*0200*/  IMAD.WIDE R2, R3, 0x4, R4 ;  /* 0x0000000403027825 */ /* 0x002fc800078e0204 */
[----:B------:R-:W-:Y:S01]  /*0210*/  IMAD.WIDE R4, R7, 0x4, R4 ;  /* 0x0000000407047825 */ /* 0x000fe200078e0204 */
[----:B------:R1:W5:Y:S01]  /*0220*/  @!P0 LDG.E.EL R10, desc[UR4][R2.64+0xc] ;  /* 0x00000c04020a8981 */ /* 0x000362000c2e1900 */
[----:B------:R-:W2:Y:S03]  /*0230*/  LDC.64 R6, c[0x0][0x218] ;  /* 0x00008600ff067b82 */ /* 0x000ea60000000a00 */
[----:B------:R1:W5:Y:S01]  /*0240*/  @!P0 LDG.E.EL R11, desc[UR4][R4.64+0xc] ;  /* 0x00000c04040b8981 */ /* 0x000362000c2e1900 */
[----:B--2---:R-:W-:Y:S01]  /*0250*/  IMAD.WIDE R6, R9, 0x4, R6 ;  /* 0x0000000409067825 */ /* 0x004fe200078e0206 */
[----:B-1----:R-:W-:Y:S06]  /*0260*/  @P0 EXIT ;  /* 0x000000000000094d */ /* 0x002fec0003800000 */
[----:B-----5:R-:W-:Y:S01]  /*0270*/  STG.E.64 desc[UR4][R6.64], R10 ;  /* 0x0000000a06007986 */ /* 0x020fe2000c101b04 */
[----:B------:R-:W-:Y:S05]  /*0280*/  EXIT ;  /* 0x000000000000794d */ /* 0x000fea0003800000 */
.L_x_0:
[----:B------:R-:W-:-:S00]  /*0290*/  BRA `(.L_x_0) ;  /* 0xfffffffc00fc7947 */ /* 0x000fc0000383ffff */
[----:B------:R-:W-:-:S00]  /*02a0*/  NOP ;  /* 0x0000000000007918 */ /* 0x000fc00000000000 */
        /* <DEDUP_REMOVED lines=13> */
.L_x_1:


//--------------------- .nv.constant0.triton_poi_fused_reflection_pad1d_0 --------------------------
	.section	.nv.constant0.triton_poi_fused_reflection_pad1d_0,"a",@progbits
	.sectionflags	@""
	.align	4
.nv.constant0.triton_poi_fused_reflection_pad1d_0:
	.zero		548
